//
// Generated by NVIDIA NVVM Compiler
//
// Compiler Build ID: CL-36424714
// Cuda compilation tools, release 13.0, V13.0.88
// Based on NVVM 20.0.0
//

.version 9.0
.target sm_100
.address_size 64

	// .globl	sigmoidDerivative

.visible .entry sigmoidDerivative(
	.param .u64 .ptr .align 1 sigmoidDerivative_param_0,
	.param .u32 sigmoidDerivative_param_1
)
{
	.reg .pred 	%p<3>;
	.reg .b32 	%r<11>;
	.reg .b32 	%f<6>;
	.reg .b64 	%rd<5>;
	.reg .b64 	%fd<8>;

	ld.param.u64 	%rd2, [sigmoidDerivative_param_0];
	ld.param.u32 	%r6, [sigmoidDerivative_param_1];
	mov.u32 	%r7, %ctaid.x;
	mov.u32 	%r1, %ntid.x;
	mov.u32 	%r8, %tid.x;
	mad.lo.s32 	%r10, %r7, %r1, %r8;
	setp.ge.u32 	%p1, %r10, %r6;
	@%p1 bra 	$L__BB0_3;
	mov.u32 	%r9, %nctaid.x;
	mul.lo.s32 	%r3, %r1, %r9;
	cvta.to.global.u64 	%rd1, %rd2;
$L__BB0_2:
	mul.wide.s32 	%rd3, %r10, 4;
	add.s64 	%rd4, %rd1, %rd3;
	ld.global.f32 	%f1, [%rd4];
	mul.f32 	%f2, %f1, 0fBFB8AA3B;
	ex2.approx.f32 	%f3, %f2;
	cvt.f64.f32 	%fd1, %f3;
	add.f64 	%fd2, %fd1, 0d3FF0000000000000;
	rcp.rn.f64 	%fd3, %fd2;
	cvt.rn.f32.f64 	%f4, %fd3;
	cvt.f64.f32 	%fd4, %f4;
	mov.f64 	%fd5, 0d3FF0000000000000;
	sub.f64 	%fd6, %fd5, %fd4;
	mul.f64 	%fd7, %fd6, %fd4;
	cvt.rn.f32.f64 	%f5, %fd7;
	st.global.f32 	[%rd4], %f5;
	add.s32 	%r10, %r10, %r3;
	setp.lt.u32 	%p2, %r10, %r6;
	@%p2 bra 	$L__BB0_2;
$L__BB0_3:
	ret;

}


// ===== COMPILED SASS (sm_100) =====

	.target	sm_100

	.elftype	@"ET_EXEC"


//--------------------- .note.nv.tkinfo           --------------------------
	.section	.note.nv.tkinfo,"",@"SHT_NOTE"
	.sectionflags	@"SHF_NOTE_NV_TKINFO"
	.tkinfo
        /*0018*/ 	.word	0x00000002
        /*0030*/ 	.string	""
        /*0030*/ 	.string	"ptxas"
        /*0030*/ 	.string	"Cuda compilation tools, release 13.0, V13.0.88"
        /*0030*/ 	.string	"Build cuda_13.0.r13.0/compiler.36424714_0"
        /*0030*/ 	.string	"-arch sm_100 -m 64 "



//--------------------- .note.nv.cuinfo           --------------------------
	.section	.note.nv.cuinfo,"",@"SHT_NOTE"
	.sectionflags	@"SHF_NOTE_NV_CUINFO"
        /*0018*/ 	.short	0x0002
        /*001a*/ 	.short	0x0064
        /*001c*/ 	.short	0x0082
	.zero		2


//--------------------- .nv.info                  --------------------------
	.section	.nv.info,"",@"SHT_CUDA_INFO"
	.align	4


	//----- nvinfo : EIATTR_REGCOUNT
	.align		4
        /*0000*/ 	.byte	0x04, 0x2f
        /*0002*/ 	.short	(.L_1 - .L_0)
	.align		4
.L_0:
        /*0004*/ 	.word	index@(sigmoidDerivative)
        /*0008*/ 	.word	0x00000013


	//----- nvinfo : EIATTR_FRAME_SIZE
	.align		4
.L_1:
        /*000c*/ 	.byte	0x04, 0x11
        /*000e*/ 	.short	(.L_3 - .L_2)
	.align		4
.L_2:
        /*0010*/ 	.word	index@($__internal_0_$__cuda_sm20_dblrcp_rn_slowpath_v3)
        /*0014*/ 	.word	0x00000000


	//----- nvinfo : EIATTR_FRAME_SIZE
	.align		4
.L_3:
        /*0018*/ 	.byte	0x04, 0x11
        /*001a*/ 	.short	(.L_5 - .L_4)
	.align		4
.L_4:
        /*001c*/ 	.word	index@(sigmoidDerivative)
        /*0020*/ 	.word	0x00000000


	//----- nvinfo : EIATTR_MIN_STACK_SIZE
	.align		4
.L_5:
        /*0024*/ 	.byte	0x04, 0x12
        /*0026*/ 	.short	(.L_7 - .L_6)
	.align		4
.L_6:
        /*0028*/ 	.word	index@(sigmoidDerivative)
        /*002c*/ 	.word	0x00000000
.L_7:


//--------------------- .nv.compat                --------------------------
	.section	.nv.compat,"",@"SHT_CUDA_COMPAT_INFO"
	.align	4
        /*0000*/ 	.byte	0x02, 0x09, 0x00, 0x00, 0x02, 0x02, 0x01, 0x00, 0x02, 0x05, 0x05, 0x00, 0x03, 0x07, 0x01, 0x01
        /*0010*/ 	.byte	0x02, 0x03, 0x00, 0x00, 0x02, 0x06, 0x01, 0x00, 0x04, 0x0b, 0x08, 0x00, 0x01, 0x00, 0x00, 0x00
        /*0020*/ 	.byte	0x00, 0x00, 0x00, 0x00


//--------------------- .nv.info.sigmoidDerivative --------------------------
	.section	.nv.info.sigmoidDerivative,"",@"SHT_CUDA_INFO"
	.sectionflags	@""
	.align	4


	//----- nvinfo : EIATTR_CUDA_API_VERSION
	.align		4
        /*0000*/ 	.byte	0x04, 0x37
        /*0002*/ 	.short	(.L_9 - .L_8)
.L_8:
        /*0004*/ 	.word	0x00000082


	//----- nvinfo : EIATTR_KPARAM_INFO
	.align		4
.L_9:
        /*0008*/ 	.byte	0x04, 0x17
        /*000a*/ 	.short	(.L_11 - .L_10)
.L_10:
        /*000c*/ 	.word	0x00000000
        /*0010*/ 	.short	0x0001
        /*0012*/ 	.short	0x0008
        /*0014*/ 	.byte	0x00, 0xf0, 0x11, 0x00


	//----- nvinfo : EIATTR_KPARAM_INFO
	.align		4
.L_11:
        /*0018*/ 	.byte	0x04, 0x17
        /*001a*/ 	.short	(.L_13 - .L_12)
.L_12:
        /*001c*/ 	.word	0x00000000
        /*0020*/ 	.short	0x0000
        /*0022*/ 	.short	0x0000
        /*0024*/ 	.byte	0x00, 0xf5, 0x21, 0x00


	//----- nvinfo : EIATTR_SPARSE_MMA_MASK
	.align		4
.L_13:
        /*0028*/ 	.byte	0x03, 0x50
        /*002a*/ 	.short	0x0000


	//----- nvinfo : EIATTR_MAXREG_COUNT
	.align		4
        /*002c*/ 	.byte	0x03, 0x1b
        /*002e*/ 	.short	0x00ff


	//----- nvinfo : EIATTR_MERCURY_ISA_VERSION
	.align		4
        /*0030*/ 	.byte	0x03, 0x5f
        /*0032*/ 	.short	0x0101


	//----- nvinfo : EIATTR_VRC_CTA_INIT_COUNT
	.align		4
        /*0034*/ 	.byte	0x02, 0x4a
	.zero		1
	.zero		1


	//----- nvinfo : EIATTR_EXIT_INSTR_OFFSETS
	.align		4
        /*0038*/ 	.byte	0x04, 0x1c
        /*003a*/ 	.short	(.L_15 - .L_14)


	//   ....[0]....
.L_14:
        /*003c*/ 	.word	0x00000070


	//   ....[1]....
        /*0040*/ 	.word	0x000002e0


	//----- nvinfo : EIATTR_CRS_STACK_SIZE
	.align		4
.L_15:
        /*0044*/ 	.byte	0x04, 0x1e
        /*0046*/ 	.short	(.L_17 - .L_16)
.L_16:
        /*0048*/ 	.word	0x00000000


	//----- nvinfo : EIATTR_CBANK_PARAM_SIZE
	.align		4
.L_17:
        /*004c*/ 	.byte	0x03, 0x19
        /*004e*/ 	.short	0x000c


	//----- nvinfo : EIATTR_PARAM_CBANK
	.align		4
        /*0050*/ 	.byte	0x04, 0x0a
        /*0052*/ 	.short	(.L_19 - .L_18)
	.align		4
.L_18:
        /*0054*/ 	.word	index@(.nv.constant0.sigmoidDerivative)
        /*0058*/ 	.short	0x0380
        /*005a*/ 	.short	0x000c


	//----- nvinfo : EIATTR_SW_WAR
	.align		4
.L_19:
        /*005c*/ 	.byte	0x04, 0x36
        /*005e*/ 	.short	(.L_21 - .L_20)
.L_20:
        /*0060*/ 	.word	0x00000008
.L_21:


//--------------------- .nv.callgraph             --------------------------
	.section	.nv.callgraph,"",@"SHT_CUDA_CALLGRAPH"
	.align	4
	.sectionentsize	8
	.align		4
        /*0000*/ 	.word	0x00000000
	.align		4
        /*0004*/ 	.word	0xffffffff
	.align		4
        /*0008*/ 	.word	0x00000000
	.align		4
        /*000c*/ 	.word	0xfffffffe
	.align		4
        /*0010*/ 	.word	0x00000000
	.align		4
        /*0014*/ 	.word	0xfffffffd
	.align		4
        /*0018*/ 	.word	0x00000000
	.align		4
        /*001c*/ 	.word	0xfffffffc


//--------------------- .text.sigmoidDerivative   --------------------------
	.section	.text.sigmoidDerivative,"ax",@progbits
	.align	128
        .global         sigmoidDerivative
        .type           sigmoidDerivative,@function
        .size           sigmoidDerivative,(.L_x_8 - sigmoidDerivative)
        .other          sigmoidDerivative,@"STO_CUDA_ENTRY STV_DEFAULT"
sigmoidDerivative:
.text.sigmoidDerivative:
[----:B------:R-:W-:Y:S01]  /*0000*/  LDC R1, c[0x0][0x37c] ;  /* 0x0000df00ff017b82 */ /* 0x000fe20000000800 */
[----:B------:R-:W0:Y:S07]  /*0010*/  S2R R7, SR_TID.X ;  /* 0x0000000000077919 */ /* 0x000e2e0000002100 */
[----:B------:R-:W0:Y:S01]  /*0020*/  S2UR UR4, SR_CTAID.X ;  /* 0x00000000000479c3 */ /* 0x000e220000002500 */
[----:B------:R-:W1:Y:S07]  /*0030*/  LDCU UR5, c[0x0][0x388] ;  /* 0x00007100ff0577ac */ /* 0x000e6e0008000800 */
[----:B------:R-:W0:Y:S02]  /*0040*/  LDC R0, c[0x0][0x360] ;  /* 0x0000d800ff007b82 */ /* 0x000e240000000800 */
[----:B0-----:R-:W-:-:S05]  /*0050*/  IMAD R7, R0, UR4, R7 ;  /* 0x0000000400077c24 */ /* 0x001fca000f8e0207 */
[----:B-1----:R-:W-:-:S13]  /*0060*/  ISETP.GE.U32.AND P0, PT, R7, UR5, PT ;  /* 0x0000000507007c0c */ /* 0x002fda000bf06070 */
[----:B------:R-:W-:Y:S05]  /*0070*/  @P0 EXIT ;  /* 0x000000000000094d */ /* 0x000fea0003800000 */
[----:B------:R-:W0:Y:S01]  /*0080*/  LDC.64 R2, c[0x0][0x380] ;  /* 0x0000e000ff027b82 */ /* 0x000e220000000a00 */
[----:B------:R-:W1:Y:S01]  /*0090*/  LDCU UR4, c[0x0][0x370] ;  /* 0x00006e00ff0477ac */ /* 0x000e620008000800 */
[----:B------:R-:W2:Y:S01]  /*00a0*/  LDCU.64 UR6, c[0x0][0x358] ;  /* 0x00006b00ff0677ac */ /* 0x000ea20008000a00 */
[----:B------:R-:W3:Y:S01]  /*00b0*/  LDCU UR5, c[0x0][0x388] ;  /* 0x00007100ff0577ac */ /* 0x000ee20008000800 */
[----:B-1----:R-:W-:-:S07]  /*00c0*/  IMAD R0, R0, UR4, RZ ;  /* 0x0000000400007c24 */ /* 0x002fce000f8e02ff */
.L_x_2:
[----:B01----:R-:W-:-:S05]  /*00d0*/  IMAD.WIDE R4, R7, 0x4, R2 ;  /* 0x0000000407047825 */ /* 0x003fca00078e0202 */
[----:B--2---:R-:W2:Y:S01]  /*00e0*/  LDG.E R6, desc[UR6][R4.64] ;  /* 0x0000000604067981 */ /* 0x004ea2000c1e1900 */
[----:B------:R-:W-:Y:S01]  /*00f0*/  IMAD.IADD R7, R0, 0x1, R7 ;  /* 0x0000000100077824 */ /* 0x000fe200078e0207 */
[----:B------:R-:W-:Y:S01]  /*0100*/  BSSY.RECONVERGENT B0, `(.L_x_0) ;  /* 0x0000016000007945 */ /* 0x000fe20003800200 */
[----:B--2---:R-:W-:-:S05]  /*0110*/  FMUL R6, R6, -1.4426950216293334961 ;  /* 0xbfb8aa3b06067820 */ /* 0x004fca0000400000 */
[----:B------:R-:W-:-:S13]  /*0120*/  FSETP.GEU.AND P0, PT, R6, -126, PT ;  /* 0xc2fc00000600780b */ /* 0x000fda0003f0e000 */
[----:B------:R-:W-:-:S04]  /*0130*/  @!P0 FMUL R6, R6, 0.5 ;  /* 0x3f00000006068820 */ /* 0x000fc80000400000 */
[----:B------:R-:W0:Y:S02]  /*0140*/  MUFU.EX2 R16, R6 ;  /* 0x0000000600107308 */ /* 0x000e240000000800 */
[----:B0-----:R-:W-:Y:S01]  /*0150*/  @!P0 FMUL R16, R16, R16 ;  /* 0x0000001010108220 */ /* 0x001fe20000400000 */
[----:B---3--:R-:W-:-:S05]  /*0160*/  ISETP.GE.U32.AND P0, PT, R7, UR5, PT ;  /* 0x0000000507007c0c */ /* 0x008fca000bf06070 */
[----:B------:R-:W0:Y:S02]  /*0170*/  F2F.F64.F32 R8, R16 ;  /* 0x0000001000087310 */ /* 0x000e240000201800 */
[----:B0-----:R-:W-:-:S06]  /*0180*/  DADD R14, R8, 1 ;  /* 0x3ff00000080e7429 */ /* 0x001fcc0000000000 */
[----:B------:R-:W0:Y:S04]  /*0190*/  MUFU.RCP64H R9, R15 ;  /* 0x0000000f00097308 */ /* 0x000e280000001800 */
[----:B------:R-:W-:-:S05]  /*01a0*/  VIADD R8, R15, 0x300402 ;  /* 0x003004020f087836 */ /* 0x000fca0000000000 */
[----:B------:R-:W-:Y:S01]  /*01b0*/  FSETP.GEU.AND P1, PT, |R8|, 5.8789094863358348022e-39, PT ;  /* 0x004004020800780b */ /* 0x000fe20003f2e200 */
[----:B0-----:R-:W-:-:S08]  /*01c0*/  DFMA R10, -R14, R8, 1 ;  /* 0x3ff000000e0a742b */ /* 0x001fd00000000108 */
[----:B------:R-:W-:-:S08]  /*01d0*/  DFMA R10, R10, R10, R10 ;  /* 0x0000000a0a0a722b */ /* 0x000fd0000000000a */
[----:B------:R-:W-:-:S08]  /*01e0*/  DFMA R10, R8, R10, R8 ;  /* 0x0000000a080a722b */ /* 0x000fd00000000008 */
[----:B------:R-:W-:-:S08]  /*01f0*/  DFMA R12, -R14, R10, 1 ;  /* 0x3ff000000e0c742b */ /* 0x000fd0000000010a */
[----:B------:R-:W-:Y:S01]  /*0200*/  DFMA R10, R10, R12, R10 ;  /* 0x0000000c0a0a722b */ /* 0x000fe2000000000a */
[----:B------:R-:W-:Y:S10]  /*0210*/  @P1 BRA `(.L_x_1) ;  /* 0x0000000000101947 */ /* 0x000ff40003800000 */
[----:B------:R-:W-:-:S04]  /*0220*/  LOP3.LUT R6, R15, 0x7fffffff, RZ, 0xc0, !PT ;  /* 0x7fffffff0f067812 */ /* 0x000fc800078ec0ff */
[----:B------:R-:W-:Y:S02]  /*0230*/  IADD3 R12, PT, PT, R6, -0x100000, RZ ;  /* 0xfff00000060c7810 */ /* 0x000fe40007ffe0ff */
[----:B------:R-:W-:-:S07]  /*0240*/  MOV R6, 0x260 ;  /* 0x0000026000067802 */ /* 0x000fce0000000f00 */
[----:B------:R-:W-:Y:S05]  /*0250*/  CALL.REL.NOINC `($__internal_0_$__cuda_sm20_dblrcp_rn_slowpath_v3) ;  /* 0x0000000000247944 */ /* 0x000fea0003c00000 */
.L_x_1:
[----:B------:R-:W-:Y:S05]  /*0260*/  BSYNC.RECONVERGENT B0 ;  /* 0x0000000000007941 */ /* 0x000fea0003800200 */
.L_x_0:
[----:B------:R-:W0:Y:S08]  /*0270*/  F2F.F32.F64 R8, R10 ;  /* 0x0000000a00087310 */ /* 0x000e300000301000 */
[----:B0-----:R-:W0:Y:S02]  /*0280*/  F2F.F64.F32 R8, R8 ;  /* 0x0000000800087310 */ /* 0x001e240000201800 */
[----:B0-----:R-:W-:-:S08]  /*0290*/  DADD R12, -R8, 1 ;  /* 0x3ff00000080c7429 */ /* 0x001fd00000000100 */
[----:B------:R-:W-:-:S10]  /*02a0*/  DMUL R12, R8, R12 ;  /* 0x0000000c080c7228 */ /* 0x000fd40000000000 */
[----:B------:R-:W0:Y:S02]  /*02b0*/  F2F.F32.F64 R13, R12 ;  /* 0x0000000c000d7310 */ /* 0x000e240000301000 */
[----:B0-----:R1:W-:Y:S01]  /*02c0*/  STG.E desc[UR6][R4.64], R13 ;  /* 0x0000000d04007986 */ /* 0x0013e2000c101906 */
[----:B------:R-:W-:Y:S05]  /*02d0*/  @!P0 BRA `(.L_x_2) ;  /* 0xfffffffc007c8947 */ /* 0x000fea000383ffff */
[----:B------:R-:W-:Y:S05]  /*02e0*/  EXIT ;  /* 0x000000000000794d */ /* 0x000fea0003800000 */
        .weak           $__internal_0_$__cuda_sm20_dblrcp_rn_slowpath_v3
        .type           $__internal_0_$__cuda_sm20_dblrcp_rn_slowpath_v3,@function
        .size           $__internal_0_$__cuda_sm20_dblrcp_rn_slowpath_v3,(.L_x_8 - $__internal_0_$__cuda_sm20_dblrcp_rn_slowpath_v3)
$__internal_0_$__cuda_sm20_dblrcp_rn_slowpath_v3:
[----:B------:R-:W-:Y:S01]  /*02f0*/  IMAD.MOV.U32 R8, RZ, RZ, R14 ;  /* 0x000000ffff087224 */ /* 0x000fe200078e000e */
[----:B------:R-:W-:Y:S01]  /*0300*/  BSSY.RECONVERGENT B1, `(.L_x_3) ;  /* 0x0000025000017945 */ /* 0x000fe20003800200 */
[----:B------:R-:W-:-:S06]  /*0310*/  IMAD.MOV.U32 R9, RZ, RZ, R15 ;  /* 0x000000ffff097224 */ /* 0x000fcc00078e000f */
[----:B------:R-:W-:-:S14]  /*0320*/  DSETP.GTU.AND P1, PT, |R8|, +INF , PT ;  /* 0x7ff000000800742a */ /* 0x000fdc0003f2c200 */
[----:B------:R-:W-:Y:S05]  /*0330*/  @P1 BRA `(.L_x_4) ;  /* 0x00000000007c1947 */ /* 0x000fea0003800000 */
[----:B------:R-:W-:-:S04]  /*0340*/  LOP3.LUT R14, R15, 0x7fffffff, RZ, 0xc0, !PT ;  /* 0x7fffffff0f0e7812 */ /* 0x000fc800078ec0ff */
[----:B------:R-:W-:-:S04]  /*0350*/  IADD3 R10, PT, PT, R14, -0x1, RZ ;  /* 0xffffffff0e0a7810 */ /* 0x000fc80007ffe0ff */
[----:B------:R-:W-:-:S13]  /*0360*/  ISETP.GE.U32.AND P1, PT, R10, 0x7fefffff, PT ;  /* 0x7fefffff0a00780c */ /* 0x000fda0003f26070 */
[----:B------:R-:W-:Y:S01]  /*0370*/  @P1 LOP3.LUT R11, R9, 0x7ff00000, RZ, 0x3c, !PT ;  /* 0x7ff00000090b1812 */ /* 0x000fe200078e3cff */
[----:B------:R-:W-:Y:S01]  /*0380*/  @P1 IMAD.MOV.U32 R10, RZ, RZ, RZ ;  /* 0x000000ffff0a1224 */ /* 0x000fe200078e00ff */
[----:B------:R-:W-:Y:S06]  /*0390*/  @P1 BRA `(.L_x_5) ;  /* 0x00000000006c1947 */ /* 0x000fec0003800000 */
[----:B------:R-:W-:-:S13]  /*03a0*/  ISETP.GE.U32.AND P1, PT, R14, 0x1000001, PT ;  /* 0x010000010e00780c */ /* 0x000fda0003f26070 */
[----:B------:R-:W-:Y:S05]  /*03b0*/  @!P1 BRA `(.L_x_6) ;  /* 0x0000000000349947 */ /* 0x000fea0003800000 */
[----:B------:R-:W-:Y:S01]  /*03c0*/  VIADD R11, R9, 0xc0200000 ;  /* 0xc0200000090b7836 */ /* 0x000fe20000000000 */
[----:B------:R-:W-:-:S03]  /*03d0*/  MOV R10, R8 ;  /* 0x00000008000a7202 */ /* 0x000fc60000000f00 */
[----:B------:R-:W0:Y:S03]  /*03e0*/  MUFU.RCP64H R13, R11 ;  /* 0x0000000b000d7308 */ /* 0x000e260000001800 */
[----:B0-----:R-:W-:-:S08]  /*03f0*/  DFMA R14, -R10, R12, 1 ;  /* 0x3ff000000a0e742b */ /* 0x001fd0000000010c */
[----:B------:R-:W-:-:S08]  /*0400*/  DFMA R14, R14, R14, R14 ;  /* 0x0000000e0e0e722b */ /* 0x000fd0000000000e */
[----:B------:R-:W-:-:S08]  /*0410*/  DFMA R14, R12, R14, R12 ;  /* 0x0000000e0c0e722b */ /* 0x000fd0000000000c */
[----:B------:R-:W-:-:S08]  /*0420*/  DFMA R12, -R10, R14, 1 ;  /* 0x3ff000000a0c742b */ /* 0x000fd0000000010e */
[----:B------:R-:W-:-:S08]  /*0430*/  DFMA R12, R14, R12, R14 ;  /* 0x0000000c0e0c722b */ /* 0x000fd0000000000e */
[----:B------:R-:W-:-:S08]  /*0440*/  DMUL R12, R12, 2.2250738585072013831e-308 ;  /* 0x001000000c0c7828 */ /* 0x000fd00000000000 */
[----:B------:R-:W-:-:S08]  /*0450*/  DFMA R8, -R8, R12, 1 ;  /* 0x3ff000000808742b */ /* 0x000fd0000000010c */
[----:B------:R-:W-:-:S08]  /*0460*/  DFMA R8, R8, R8, R8 ;  /* 0x000000080808722b */ /* 0x000fd00000000008 */
[----:B------:R-:W-:Y:S01]  /*0470*/  DFMA R10, R12, R8, R12 ;  /* 0x000000080c0a722b */ /* 0x000fe2000000000c */
[----:B------:R-:W-:Y:S10]  /*0480*/  BRA `(.L_x_5) ;  /* 0x0000000000307947 */ /* 0x000ff40003800000 */
.L_x_6:
[----:B------:R-:W-:Y:S01]  /*0490*/  DMUL R8, R8, 8.11296384146066816958e+31 ;  /* 0x4690000008087828 */ /* 0x000fe20000000000 */
[----:B------:R-:W-:-:S05]  /*04a0*/  IMAD.MOV.U32 R10, RZ, RZ, R12 ;  /* 0x000000ffff0a7224 */ /* 0x000fca00078e000c */
[----:B------:R-:W0:Y:S02]  /*04b0*/  MUFU.RCP64H R11, R9 ;  /* 0x00000009000b7308 */ /* 0x000e240000001800 */
[----:B0-----:R-:W-:-:S08]  /*04c0*/  DFMA R12, -R8, R10, 1 ;  /* 0x3ff00000080c742b */ /* 0x001fd0000000010a */
[----:B------:R-:W-:-:S08]  /*04d0*/  DFMA R12, R12, R12, R12 ;  /* 0x0000000c0c0c722b */ /* 0x000fd0000000000c */
[----:B------:R-:W-:-:S08]  /*04e0*/  DFMA R12, R10, R12, R10 ;  /* 0x0000000c0a0c722b */ /* 0x000fd0000000000a */
[----:B------:R-:W-:-:S08]  /*04f0*/  DFMA R10, -R8, R12, 1 ;  /* 0x3ff00000080a742b */ /* 0x000fd0000000010c */
[----:B------:R-:W-:-:S08]  /*0500*/  DFMA R10, R12, R10, R12 ;  /* 0x0000000a0c0a722b */ /* 0x000fd0000000000c */
[----:B------:R-:W-:Y:S01]  /*0510*/  DMUL R10, R10, 8.11296384146066816958e+31 ;  /* 0x469000000a0a7828 */ /* 0x000fe20000000000 */
[----:B------:R-:W-:Y:S10]  /*0520*/  BRA `(.L_x_5) ;  /* 0x0000000000087947 */ /* 0x000ff40003800000 */
.L_x_4:
[----:B------:R-:W-:Y:S02]  /*0530*/  LOP3.LUT R11, R9, 0x80000, RZ, 0xfc, !PT ;  /* 0x00080000090b7812 */ /* 0x000fe400078efcff */
[----:B------:R-:W-:-:S07]  /*0540*/  MOV R10, R8 ;  /* 0x00000008000a7202 */ /* 0x000fce0000000f00 */
.L_x_5:
[----:B------:R-:W-:Y:S05]  /*0550*/  BSYNC.RECONVERGENT B1 ;  /* 0x0000000000017941 */ /* 0x000fea0003800200 */
.L_x_3:
[----:B------:R-:W-:Y:S01]  /*0560*/  IMAD.MOV.U32 R8, RZ, RZ, R6 ;  /* 0x000000ffff087224 */ /* 0x000fe200078e0006 */
[----:B------:R-:W-:-:S04]  /*0570*/  MOV R9, 0x0 ;  /* 0x0000000000097802 */ /* 0x000fc80000000f00 */
[----:B------:R-:W-:Y:S05]  /*0580*/  RET.REL.NODEC R8 `(sigmoidDerivative) ;  /* 0xfffffff8089c7950 */ /* 0x000fea0003c3ffff */
.L_x_7:
[----:B------:R-:W-:-:S00]  /*0590*/  BRA `(.L_x_7) ;  /* 0xfffffffc00fc7947 */ /* 0x000fc0000383ffff */
[----:B------:R-:W-:-:S00]  /*05a0*/  NOP ;  /* 0x0000000000007918 */ /* 0x000fc00000000000 */
        /* <DEDUP_REMOVED lines=13> */
.L_x_8:


//--------------------- .nv.shared.reserved.0     --------------------------
	.section	.nv.shared.reserved.0,"aw",@nobits
	.weak		__nv_reservedSMEM_offset_0_alias
	.size		__nv_reservedSMEM_offset_0_alias, 0, 64
	.other		__nv_reservedSMEM_offset_0_alias,@"STO_CUDA_RESERVED_SHARED STV_DEFAULT"
__nv_reservedSMEM_offset_0_alias:
	.zero		0
	.zero		64


//--------------------- .nv.constant0.sigmoidDerivative --------------------------
	.section	.nv.constant0.sigmoidDerivative,"a",@progbits
	.sectionflags	@""
	.align	4
.nv.constant0.sigmoidDerivative:
	.zero		908


//--------------------- SYMBOLS --------------------------

	.type		.nv.reservedSmem.offset0,@object
	.size		.nv.reservedSmem.offset0,0x4
